	.headerflags	@"EF_CUDA_TEXMODE_UNIFIED EF_CUDA_64BIT_ADDRESS EF_CUDA_ACCELERATORS EF_CUDA_SM90 EF_CUDA_VIRTUAL_SM(EF_CUDA_SM90)"
	.elftype	@"ET_EXEC"


//--------------------- .nv.info                  --------------------------
	.section	.nv.info,"",@"SHT_CUDA_INFO"
	.align	4


	//----- nvinfo : EIATTR_REGCOUNT
	.align		4
        /*0000*/ 	.byte	0x04, 0x2f
        /*0002*/ 	.short	(.L_1 - .L_0)
	.align		4
.L_0:
        /*0004*/ 	.word	index@(triton_poi_fused_mul_reflection_pad2d_0)
        /*0008*/ 	.word	0x0000000c


	//----- nvinfo : EIATTR_MIN_STACK_SIZE
	.align		4
.L_1:
        /*000c*/ 	.byte	0x04, 0x12
        /*000e*/ 	.short	(.L_3 - .L_2)
	.align		4
.L_2:
        /*0010*/ 	.word	index@(triton_poi_fused_mul_reflection_pad2d_0)
        /*0014*/ 	.word	0x00000000


	//----- nvinfo : EIATTR_FRAME_SIZE
	.align		4
.L_3:
        /*0018*/ 	.byte	0x04, 0x11
        /*001a*/ 	.short	(.L_5 - .L_4)
	.align		4
.L_4:
        /*001c*/ 	.word	index@(triton_poi_fused_mul_reflection_pad2d_0)
        /*0020*/ 	.word	0x00000000


	//----- nvinfo : EIATTR_MIN_STACK_SIZE
	.align		4
.L_5:
        /*0024*/ 	.byte	0x04, 0x12
        /*0026*/ 	.short	(.L_7 - .L_6)
	.align		4
.L_6:
        /*0028*/ 	.word	index@(triton_poi_fused_mul_reflection_pad2d_0)
        /*002c*/ 	.word	0x00000000
.L_7:


//--------------------- .nv.info.triton_poi_fused_mul_reflection_pad2d_0 --------------------------
	.section	.nv.info.triton_poi_fused_mul_reflection_pad2d_0,"",@"SHT_CUDA_INFO"
	.sectionflags	@""
	.align	4


	//----- nvinfo : EIATTR_CUDA_API_VERSION
	.align		4
        /*0000*/ 	.byte	0x04, 0x37
        /*0002*/ 	.short	(.L_9 - .L_8)
.L_8:
        /*0004*/ 	.word	0x0000007c


	//----- nvinfo : EIATTR_KPARAM_INFO
	.align		4
.L_9:
        /*0008*/ 	.byte	0x04, 0x17
        /*000a*/ 	.short	(.L_11 - .L_10)
.L_10:
        /*000c*/ 	.word	0x00000000
        /*0010*/ 	.short	0x0003
        /*0012*/ 	.short	0x0018
        /*0014*/ 	.byte	0x00, 0xf0, 0x11, 0x00


	//----- nvinfo : EIATTR_KPARAM_INFO
	.align		4
.L_11:
        /*0018*/ 	.byte	0x04, 0x17
        /*001a*/ 	.short	(.L_13 - .L_12)
.L_12:
        /*001c*/ 	.word	0x00000000
        /*0020*/ 	.short	0x0002
        /*0022*/ 	.short	0x0010
        /*0024*/ 	.byte	0x00, 0xf4, 0x21, 0x00


	//----- nvinfo : EIATTR_KPARAM_INFO
	.align		4
.L_13:
        /*0028*/ 	.byte	0x04, 0x17
        /*002a*/ 	.short	(.L_15 - .L_14)
.L_14:
        /*002c*/ 	.word	0x00000000
        /*0030*/ 	.short	0x0001
        /*0032*/ 	.short	0x0008
        /*0034*/ 	.byte	0x00, 0xf4, 0x21, 0x00


	//----- nvinfo : EIATTR_KPARAM_INFO
	.align		4
.L_15:
        /*0038*/ 	.byte	0x04, 0x17
        /*003a*/ 	.short	(.L_17 - .L_16)
.L_16:
        /*003c*/ 	.word	0x00000000
        /*0040*/ 	.short	0x0000
        /*0042*/ 	.short	0x0000
        /*0044*/ 	.byte	0x00, 0xf4, 0x21, 0x00


	//----- nvinfo : EIATTR_SPARSE_MMA_MASK
	.align		4
.L_17:
        /*0048*/ 	.byte	0x03, 0x50
        /*004a*/ 	.short	0x0000


	//----- nvinfo : EIATTR_MAXREG_COUNT
	.align		4
        /*004c*/ 	.byte	0x03, 0x1b
        /*004e*/ 	.short	0x00ff


	//----- nvinfo : EIATTR_EXIT_INSTR_OFFSETS
	.align		4
        /*0050*/ 	.byte	0x04, 0x1c
        /*0052*/ 	.short	(.L_19 - .L_18)


	//   ....[0]....
.L_18:
        /*0054*/ 	.word	0x00000270


	//   ....[1]....
        /*0058*/ 	.word	0x00000290


	//----- nvinfo : EIATTR_REQNTID
	.align		4
.L_19:
        /*005c*/ 	.byte	0x04, 0x10
        /*005e*/ 	.short	(.L_21 - .L_20)
.L_20:
        /*0060*/ 	.word	0x00000080
        /*0064*/ 	.word	0x00000001
        /*0068*/ 	.word	0x00000001


	//----- nvinfo : EIATTR_CBANK_PARAM_SIZE
	.align		4
.L_21:
        /*006c*/ 	.byte	0x03, 0x19
        /*006e*/ 	.short	0x001c


	//----- nvinfo : EIATTR_PARAM_CBANK
	.align		4
        /*0070*/ 	.byte	0x04, 0x0a
        /*0072*/ 	.short	(.L_23 - .L_22)
	.align		4
.L_22:
        /*0074*/ 	.word	index@(.nv.constant0.triton_poi_fused_mul_reflection_pad2d_0)
        /*0078*/ 	.short	0x0210
        /*007a*/ 	.short	0x001c


	//----- nvinfo : EIATTR_SW_WAR
	.align		4
.L_23:
        /*007c*/ 	.byte	0x04, 0x36
        /*007e*/ 	.short	(.L_25 - .L_24)
.L_24:
        /*0080*/ 	.word	0x00000008
.L_25:


//--------------------- .nv.callgraph             --------------------------
	.section	.nv.callgraph,"",@"SHT_CUDA_CALLGRAPH"
	.align	4
	.sectionentsize	8
	.align		4
        /*0000*/ 	.word	0x00000000
	.align		4
        /*0004*/ 	.word	0xffffffff
	.align		4
        /*0008*/ 	.word	0x00000000
	.align		4
        /*000c*/ 	.word	0xfffffffe
	.align		4
        /*0010*/ 	.word	0x00000000
	.align		4
        /*0014*/ 	.word	0xfffffffd
	.align		4
        /*0018*/ 	.word	0x00000000
	.align		4
        /*001c*/ 	.word	0xfffffffc


//--------------------- .text.triton_poi_fused_mul_reflection_pad2d_0 --------------------------
	.section	.text.triton_poi_fused_mul_reflection_pad2d_0,"ax",@progbits
	.align	128
        .global         triton_poi_fused_mul_reflection_pad2d_0
        .type           triton_poi_fused_mul_reflection_pad2d_0,@function
        .size           triton_poi_fused_mul_reflection_pad2d_0,(.L_x_1 - triton_poi_fused_mul_reflection_pad2d_0)
        .other          triton_poi_fused_mul_reflection_pad2d_0,@"STO_CUDA_ENTRY STV_DEFAULT"
triton_poi_fused_mul_reflection_pad2d_0:
.text.triton_poi_fused_mul_reflection_pad2d_0:
[----:B------:R-:W0:Y:S02]  /*0000*/  LDC R1, c[0x0][0x28] ;  /* 0x00000a00ff017b82 */ /* 0x000e240000000800 */
[----:B------:R-:W1:Y:S01]  /*0010*/  S2R R0, SR_TID.X ;  /* 0x0000000000007919 */ /* 0x000e620000002100 */
[----:B------:R-:W-:Y:S01]  /*0020*/  ULDC.64 UR4, c[0x0][0x208] ;  /* 0x0000820000047ab9 */ /* 0x000fe20000000a00 */
[----:B------:R-:W2:Y:S01]  /*0030*/  S2R R3, SR_CTAID.X ;  /* 0x0000000000037919 */ /* 0x000ea20000002500 */
[----:B-1----:R-:W-:-:S05]  /*0040*/  LOP3.LUT R0, R0, 0x7f, RZ, 0xc0, !PT ;  /* 0x0000007f00007812 */ /* 0x002fca00078ec0ff */
[----:B--2---:R-:W-:-:S04]  /*0050*/  IMAD R0, R3, 0x80, R0 ;  /* 0x0000008003007824 */ /* 0x004fc800078e0200 */
[C---:B------:R-:W-:Y:S01]  /*0060*/  IMAD.HI R2, R0.reuse, 0x2aaaaaab, RZ ;  /* 0x2aaaaaab00027827 */ /* 0x040fe200078e02ff */
[----:B------:R-:W-:-:S03]  /*0070*/  ISETP.GE.AND P0, PT, R0, 0x240, PT ;  /* 0x000002400000780c */ /* 0x000fc60003f06270 */
[----:B------:R-:W-:Y:S01]  /*0080*/  IMAD.HI R6, R0, 0x38e38e39, RZ ;  /* 0x38e38e3900067827 */ /* 0x000fe200078e02ff */
[----:B------:R-:W-:-:S05]  /*0090*/  LEA.HI R2, R2, R2, RZ, 0x1 ;  /* 0x0000000202027211 */ /* 0x000fca00078f08ff */
[----:B------:R-:W-:-:S05]  /*00a0*/  IMAD.HI R3, R2, 0x2aaaaaab, RZ ;  /* 0x2aaaaaab02037827 */ /* 0x000fca00078e02ff */
[----:B------:R-:W-:Y:S01]  /*00b0*/  LEA.HI R4, R3, R3, RZ, 0x1 ;  /* 0x0000000303047211 */ /* 0x000fe200078f08ff */
[----:B------:R-:W-:-:S04]  /*00c0*/  IMAD R3, R2, 0x6, RZ ;  /* 0x0000000602037824 */ /* 0x000fc800078e02ff */
[----:B------:R-:W-:Y:S01]  /*00d0*/  IMAD R4, R4, 0x6, RZ ;  /* 0x0000000604047824 */ /* 0x000fe200078e02ff */
[----:B------:R-:W-:-:S04]  /*00e0*/  LOP3.LUT R3, RZ, R3, RZ, 0x33, !PT ;  /* 0x00000003ff037212 */ /* 0x000fc800078e33ff */
[----:B------:R-:W-:Y:S01]  /*00f0*/  LOP3.LUT R5, RZ, R4, RZ, 0x33, !PT ;  /* 0x00000004ff057212 */ /* 0x000fe200078e33ff */
[----:B------:R-:W-:-:S04]  /*0100*/  IMAD.IADD R3, R0, 0x1, R3 ;  /* 0x0000000100037824 */ /* 0x000fc800078e0203 */
[----:B------:R-:W-:Y:S01]  /*0110*/  IMAD.IADD R5, R2, 0x1, R5 ;  /* 0x0000000102057824 */ /* 0x000fe200078e0205 */
[----:B------:R-:W-:Y:S02]  /*0120*/  IABS R7, R3 ;  /* 0x0000000300077213 */ /* 0x000fe40000000000 */
[----:B------:R-:W1:Y:S02]  /*0130*/  LDC.64 R2, c[0x0][0x218] ;  /* 0x00008600ff027b82 */ /* 0x000e640000000a00 */
[----:B------:R-:W-:Y:S02]  /*0140*/  IABS R8, R5 ;  /* 0x0000000500087213 */ /* 0x000fe40000000000 */
[----:B------:R-:W-:-:S03]  /*0150*/  IADD3 R7, R7, -0x3, RZ ;  /* 0xfffffffd07077810 */ /* 0x000fc60007ffe0ff */
[----:B------:R-:W-:Y:S01]  /*0160*/  VIADD R8, R8, 0xfffffffd ;  /* 0xfffffffd08087836 */ /* 0x000fe20000000000 */
[----:B------:R-:W2:Y:S01]  /*0170*/  LDC.64 R4, c[0x0][0x210] ;  /* 0x00008400ff047b82 */ /* 0x000ea20000000a00 */
[----:B------:R-:W-:Y:S02]  /*0180*/  IABS R9, R7 ;  /* 0x0000000700097213 */ /* 0x000fe40000000000 */
[----:B------:R-:W-:Y:S02]  /*0190*/  SHF.R.U32.HI R7, RZ, 0x1f, R6 ;  /* 0x0000001fff077819 */ /* 0x000fe40000011606 */
[----:B------:R-:W-:Y:S02]  /*01a0*/  IABS R8, R8 ;  /* 0x0000000800087213 */ /* 0x000fe40000000000 */
[----:B------:R-:W-:-:S03]  /*01b0*/  LEA.HI R7, R6, R7, RZ, 0x1d ;  /* 0x0000000706077211 */ /* 0x000fc600078fe8ff */
[----:B------:R-:W-:Y:S01]  /*01c0*/  IMAD R6, R8, 0x4, R9 ;  /* 0x0000000408067824 */ /* 0x000fe200078e0209 */
[----:B------:R-:W-:Y:S02]  /*01d0*/  LEA R7, R7, 0xf, 0x4 ;  /* 0x0000000f07077811 */ /* 0x000fe400078e20ff */
[----:B------:R-:W-:Y:S02]  /*01e0*/  CS2R R8, SRZ ;  /* 0x0000000000087805 */ /* 0x000fe4000001ff00 */
[----:B------:R-:W-:-:S05]  /*01f0*/  IADD3 R7, R7, -R6, RZ ;  /* 0x8000000607077210 */ /* 0x000fca0007ffe0ff */
[----:B-1----:R-:W-:-:S04]  /*0200*/  IMAD.WIDE R2, R7, 0x4, R2 ;  /* 0x0000000407027825 */ /* 0x002fc800078e0202 */
[----:B--2---:R-:W-:Y:S01]  /*0210*/  IMAD.WIDE R4, R7, 0x4, R4 ;  /* 0x0000000407047825 */ /* 0x004fe200078e0204 */
[----:B------:R-:W2:Y:S01]  /*0220*/  @!P0 LDG.E.EL R9, desc[UR4][R2.64] ;  /* 0x0000000402098981 */ /* 0x000ea2000c2e1900 */
[----:B------:R-:W1:Y:S03]  /*0230*/  LDC.64 R6, c[0x0][0x220] ;  /* 0x00008800ff067b82 */ /* 0x000e660000000a00 */
[----:B------:R-:W2:Y:S01]  /*0240*/  @!P0 LDG.E.EL R8, desc[UR4][R4.64] ;  /* 0x0000000404088981 */ /* 0x000ea2000c2e1900 */
[----:B-1----:R-:W-:-:S04]  /*0250*/  IMAD.WIDE R6, R0, 0x4, R6 ;  /* 0x0000000400067825 */ /* 0x002fc800078e0206 */
[----:B--2---:R-:W-:Y:S01]  /*0260*/  FMUL R9, R9, R8 ;  /* 0x0000000809097220 */ /* 0x004fe20000400000 */
[----:B------:R-:W-:Y:S06]  /*0270*/  @P0 EXIT ;  /* 0x000000000000094d */ /* 0x000fec0003800000 */
[----:B------:R-:W-:Y:S01]  /*0280*/  STG.E desc[UR4][R6.64], R9 ;  /* 0x0000000906007986 */ /* 0x000fe2000c101904 */
[----:B------:R-:W-:Y:S05]  /*0290*/  EXIT ;  /* 0x000000000000794d */ /* 0x000fea0003800000 */
.L_x_0:
[----:B------:R-:W-:-:S00]  /*02a0*/  BRA `(.L_x_0) ;  /* 0xfffffffc00fc7947 */ /* 0x000fc0000383ffff */
[----:B------:R-:W-:-:S00]  /*02b0*/  NOP ;  /* 0x0000000000007918 */ /* 0x000fc00000000000 */
        /* <DEDUP_REMOVED lines=12> */
.L_x_1:


//--------------------- .nv.constant0.triton_poi_fused_mul_reflection_pad2d_0 --------------------------
	.section	.nv.constant0.triton_poi_fused_mul_reflection_pad2d_0,"a",@progbits
	.sectionflags	@""
	.align	4
.nv.constant0.triton_poi_fused_mul_reflection_pad2d_0:
	.zero		556
